//
// Generated by NVIDIA NVVM Compiler
//
// Compiler Build ID: CL-36424714
// Cuda compilation tools, release 13.0, V13.0.88
// Based on NVVM 20.0.0
//

.version 9.0
.target sm_100
.address_size 64

	// .globl	_Z13matmul_kernel6MatrixS_S_

.visible .entry _Z13matmul_kernel6MatrixS_S_(
	.param .align 8 .b8 _Z13matmul_kernel6MatrixS_S__param_0[16],
	.param .align 8 .b8 _Z13matmul_kernel6MatrixS_S__param_1[16],
	.param .align 8 .b8 _Z13matmul_kernel6MatrixS_S__param_2[16]
)
{
	.reg .pred 	%p<10>;
	.reg .b32 	%r<45>;
	.reg .b32 	%f<68>;
	.reg .b64 	%rd<40>;

	ld.param.u64 	%rd4, [_Z13matmul_kernel6MatrixS_S__param_2+8];
	ld.param.u32 	%r2, [_Z13matmul_kernel6MatrixS_S__param_1];
	ld.param.u32 	%r1, [_Z13matmul_kernel6MatrixS_S__param_0];
	ld.param.u64 	%rd5, [_Z13matmul_kernel6MatrixS_S__param_1+8];
	ld.param.u64 	%rd6, [_Z13matmul_kernel6MatrixS_S__param_0+8];
	ld.param.v2.u32 	{%r22, %r23}, [_Z13matmul_kernel6MatrixS_S__param_2];
	cvta.to.global.u64 	%rd1, %rd6;
	cvta.to.global.u64 	%rd2, %rd5;
	mov.u32 	%r24, %ctaid.x;
	mov.u32 	%r25, %ntid.x;
	mov.u32 	%r26, %tid.x;
	mad.lo.s32 	%r3, %r24, %r25, %r26;
	mov.u32 	%r27, %ctaid.y;
	mov.u32 	%r28, %ntid.y;
	mov.u32 	%r29, %tid.y;
	mad.lo.s32 	%r4, %r27, %r28, %r29;
	setp.lt.s32 	%p1, %r1, 1;
	mov.f32 	%f67, 0f00000000;
	@%p1 bra 	$L__BB0_12;
	mul.lo.s32 	%r5, %r1, %r3;
	and.b32  	%r6, %r1, 7;
	setp.lt.u32 	%p2, %r1, 8;
	mov.b32 	%r43, 0;
	mov.f32 	%f67, 0f00000000;
	@%p2 bra 	$L__BB0_4;
	and.b32  	%r43, %r1, 2147483640;
	neg.s32 	%r41, %r43;
	shl.b32 	%r9, %r2, 3;
	add.s64 	%rd3, %rd1, 16;
	mov.f32 	%f67, 0f00000000;
	mul.wide.s32 	%rd11, %r2, 4;
	mov.u32 	%r39, %r5;
	mov.u32 	%r40, %r4;
$L__BB0_3:
	.pragma "nounroll";
	mul.wide.s32 	%rd7, %r39, 4;
	add.s64 	%rd8, %rd3, %rd7;
	ld.global.f32 	%f17, [%rd8+-16];
	mul.wide.s32 	%rd9, %r40, 4;
	add.s64 	%rd10, %rd2, %rd9;
	ld.global.f32 	%f18, [%rd10];
	fma.rn.f32 	%f19, %f17, %f18, %f67;
	ld.global.f32 	%f20, [%rd8+-12];
	add.s64 	%rd12, %rd10, %rd11;
	ld.global.f32 	%f21, [%rd12];
	fma.rn.f32 	%f22, %f20, %f21, %f19;
	ld.global.f32 	%f23, [%rd8+-8];
	add.s64 	%rd13, %rd12, %rd11;
	ld.global.f32 	%f24, [%rd13];
	fma.rn.f32 	%f25, %f23, %f24, %f22;
	ld.global.f32 	%f26, [%rd8+-4];
	add.s64 	%rd14, %rd13, %rd11;
	ld.global.f32 	%f27, [%rd14];
	fma.rn.f32 	%f28, %f26, %f27, %f25;
	ld.global.f32 	%f29, [%rd8];
	add.s64 	%rd15, %rd14, %rd11;
	ld.global.f32 	%f30, [%rd15];
	fma.rn.f32 	%f31, %f29, %f30, %f28;
	ld.global.f32 	%f32, [%rd8+4];
	add.s64 	%rd16, %rd15, %rd11;
	ld.global.f32 	%f33, [%rd16];
	fma.rn.f32 	%f34, %f32, %f33, %f31;
	ld.global.f32 	%f35, [%rd8+8];
	add.s64 	%rd17, %rd16, %rd11;
	ld.global.f32 	%f36, [%rd17];
	fma.rn.f32 	%f37, %f35, %f36, %f34;
	ld.global.f32 	%f38, [%rd8+12];
	add.s64 	%rd18, %rd17, %rd11;
	ld.global.f32 	%f39, [%rd18];
	fma.rn.f32 	%f67, %f38, %f39, %f37;
	add.s32 	%r41, %r41, 8;
	add.s32 	%r40, %r40, %r9;
	add.s32 	%r39, %r39, 8;
	setp.ne.s32 	%p3, %r41, 0;
	@%p3 bra 	$L__BB0_3;
$L__BB0_4:
	setp.eq.s32 	%p4, %r6, 0;
	@%p4 bra 	$L__BB0_12;
	and.b32  	%r17, %r1, 3;
	setp.lt.u32 	%p5, %r6, 4;
	@%p5 bra 	$L__BB0_7;
	add.s32 	%r31, %r43, %r5;
	mul.wide.s32 	%rd19, %r31, 4;
	add.s64 	%rd20, %rd1, %rd19;
	ld.global.f32 	%f41, [%rd20];
	mad.lo.s32 	%r32, %r43, %r2, %r4;
	mul.wide.s32 	%rd21, %r32, 4;
	add.s64 	%rd22, %rd2, %rd21;
	ld.global.f32 	%f42, [%rd22];
	fma.rn.f32 	%f43, %f41, %f42, %f67;
	ld.global.f32 	%f44, [%rd20+4];
	mul.wide.s32 	%rd23, %r2, 4;
	add.s64 	%rd24, %rd22, %rd23;
	ld.global.f32 	%f45, [%rd24];
	fma.rn.f32 	%f46, %f44, %f45, %f43;
	ld.global.f32 	%f47, [%rd20+8];
	add.s64 	%rd25, %rd24, %rd23;
	ld.global.f32 	%f48, [%rd25];
	fma.rn.f32 	%f49, %f47, %f48, %f46;
	ld.global.f32 	%f50, [%rd20+12];
	add.s64 	%rd26, %rd25, %rd23;
	ld.global.f32 	%f51, [%rd26];
	fma.rn.f32 	%f67, %f50, %f51, %f49;
	add.s32 	%r43, %r43, 4;
$L__BB0_7:
	setp.eq.s32 	%p6, %r17, 0;
	@%p6 bra 	$L__BB0_12;
	setp.eq.s32 	%p7, %r17, 1;
	@%p7 bra 	$L__BB0_10;
	add.s32 	%r33, %r43, %r5;
	mul.wide.s32 	%rd27, %r33, 4;
	add.s64 	%rd28, %rd1, %rd27;
	ld.global.f32 	%f53, [%rd28];
	mad.lo.s32 	%r34, %r43, %r2, %r4;
	mul.wide.s32 	%rd29, %r34, 4;
	add.s64 	%rd30, %rd2, %rd29;
	ld.global.f32 	%f54, [%rd30];
	fma.rn.f32 	%f55, %f53, %f54, %f67;
	ld.global.f32 	%f56, [%rd28+4];
	mul.wide.s32 	%rd31, %r2, 4;
	add.s64 	%rd32, %rd30, %rd31;
	ld.global.f32 	%f57, [%rd32];
	fma.rn.f32 	%f67, %f56, %f57, %f55;
	add.s32 	%r43, %r43, 2;
$L__BB0_10:
	and.b32  	%r35, %r1, 1;
	setp.eq.b32 	%p8, %r35, 1;
	not.pred 	%p9, %p8;
	@%p9 bra 	$L__BB0_12;
	add.s32 	%r36, %r43, %r5;
	mul.wide.s32 	%rd33, %r36, 4;
	add.s64 	%rd34, %rd1, %rd33;
	ld.global.f32 	%f58, [%rd34];
	mad.lo.s32 	%r37, %r43, %r2, %r4;
	mul.wide.s32 	%rd35, %r37, 4;
	add.s64 	%rd36, %rd2, %rd35;
	ld.global.f32 	%f59, [%rd36];
	fma.rn.f32 	%f67, %f58, %f59, %f67;
$L__BB0_12:
	cvta.to.global.u64 	%rd37, %rd4;
	mad.lo.s32 	%r38, %r22, %r3, %r4;
	mul.wide.s32 	%rd38, %r38, 4;
	add.s64 	%rd39, %rd37, %rd38;
	st.global.f32 	[%rd39], %f67;
	ret;

}


// ===== COMPILED SASS (sm_100) =====

	.target	sm_100

	.elftype	@"ET_EXEC"


//--------------------- .note.nv.tkinfo           --------------------------
	.section	.note.nv.tkinfo,"",@"SHT_NOTE"
	.sectionflags	@"SHF_NOTE_NV_TKINFO"
	.tkinfo
        /*0018*/ 	.word	0x00000002
        /*0030*/ 	.string	""
        /*0030*/ 	.string	"ptxas"
        /*0030*/ 	.string	"Cuda compilation tools, release 13.0, V13.0.88"
        /*0030*/ 	.string	"Build cuda_13.0.r13.0/compiler.36424714_0"
        /*0030*/ 	.string	"-arch sm_100 -m 64 "



//--------------------- .note.nv.cuinfo           --------------------------
	.section	.note.nv.cuinfo,"",@"SHT_NOTE"
	.sectionflags	@"SHF_NOTE_NV_CUINFO"
        /*0018*/ 	.short	0x0002
        /*001a*/ 	.short	0x0064
        /*001c*/ 	.short	0x0082
	.zero		2


//--------------------- .nv.info                  --------------------------
	.section	.nv.info,"",@"SHT_CUDA_INFO"
	.align	4


	//----- nvinfo : EIATTR_REGCOUNT
	.align		4
        /*0000*/ 	.byte	0x04, 0x2f
        /*0002*/ 	.short	(.L_1 - .L_0)
	.align		4
.L_0:
        /*0004*/ 	.word	index@(_Z13matmul_kernel6MatrixS_S_)
        /*0008*/ 	.word	0x00000020


	//----- nvinfo : EIATTR_FRAME_SIZE
	.align		4
.L_1:
        /*000c*/ 	.byte	0x04, 0x11
        /*000e*/ 	.short	(.L_3 - .L_2)
	.align		4
.L_2:
        /*0010*/ 	.word	index@(_Z13matmul_kernel6MatrixS_S_)
        /*0014*/ 	.word	0x00000000


	//----- nvinfo : EIATTR_MIN_STACK_SIZE
	.align		4
.L_3:
        /*0018*/ 	.byte	0x04, 0x12
        /*001a*/ 	.short	(.L_5 - .L_4)
	.align		4
.L_4:
        /*001c*/ 	.word	index@(_Z13matmul_kernel6MatrixS_S_)
        /*0020*/ 	.word	0x00000000
.L_5:


//--------------------- .nv.compat                --------------------------
	.section	.nv.compat,"",@"SHT_CUDA_COMPAT_INFO"
	.align	4
        /*0000*/ 	.byte	0x02, 0x09, 0x00, 0x00, 0x02, 0x02, 0x01, 0x00, 0x02, 0x05, 0x05, 0x00, 0x03, 0x07, 0x01, 0x01
        /*0010*/ 	.byte	0x02, 0x03, 0x00, 0x00, 0x02, 0x06, 0x01, 0x00, 0x04, 0x0b, 0x08, 0x00, 0x09, 0x00, 0x00, 0x00
        /*0020*/ 	.byte	0x00, 0x00, 0x00, 0x00


//--------------------- .nv.info._Z13matmul_kernel6MatrixS_S_ --------------------------
	.section	.nv.info._Z13matmul_kernel6MatrixS_S_,"",@"SHT_CUDA_INFO"
	.sectionflags	@""
	.align	4


	//----- nvinfo : EIATTR_CUDA_API_VERSION
	.align		4
        /*0000*/ 	.byte	0x04, 0x37
        /*0002*/ 	.short	(.L_7 - .L_6)
.L_6:
        /*0004*/ 	.word	0x00000082


	//----- nvinfo : EIATTR_KPARAM_INFO
	.align		4
.L_7:
        /*0008*/ 	.byte	0x04, 0x17
        /*000a*/ 	.short	(.L_9 - .L_8)
.L_8:
        /*000c*/ 	.word	0x00000000
        /*0010*/ 	.short	0x0002
        /*0012*/ 	.short	0x0020
        /*0014*/ 	.byte	0x00, 0xf0, 0x41, 0x00


	//----- nvinfo : EIATTR_KPARAM_INFO
	.align		4
.L_9:
        /*0018*/ 	.byte	0x04, 0x17
        /*001a*/ 	.short	(.L_11 - .L_10)
.L_10:
        /*001c*/ 	.word	0x00000000
        /*0020*/ 	.short	0x0001
        /*0022*/ 	.short	0x0010
        /*0024*/ 	.byte	0x00, 0xf0, 0x41, 0x00


	//----- nvinfo : EIATTR_KPARAM_INFO
	.align		4
.L_11:
        /*0028*/ 	.byte	0x04, 0x17
        /*002a*/ 	.short	(.L_13 - .L_12)
.L_12:
        /*002c*/ 	.word	0x00000000
        /*0030*/ 	.short	0x0000
        /*0032*/ 	.short	0x0000
        /*0034*/ 	.byte	0x00, 0xf0, 0x41, 0x00


	//----- nvinfo : EIATTR_SPARSE_MMA_MASK
	.align		4
.L_13:
        /*0038*/ 	.byte	0x03, 0x50
        /*003a*/ 	.short	0x0000


	//----- nvinfo : EIATTR_MAXREG_COUNT
	.align		4
        /*003c*/ 	.byte	0x03, 0x1b
        /*003e*/ 	.short	0x00ff


	//----- nvinfo : EIATTR_MERCURY_ISA_VERSION
	.align		4
        /*0040*/ 	.byte	0x03, 0x5f
        /*0042*/ 	.short	0x0101


	//----- nvinfo : EIATTR_VRC_CTA_INIT_COUNT
	.align		4
        /*0044*/ 	.byte	0x02, 0x4a
	.zero		1
	.zero		1


	//----- nvinfo : EIATTR_EXIT_INSTR_OFFSETS
	.align		4
        /*0048*/ 	.byte	0x04, 0x1c
        /*004a*/ 	.short	(.L_15 - .L_14)


	//   ....[0]....
.L_14:
        /*004c*/ 	.word	0x00000850


	//----- nvinfo : EIATTR_CBANK_PARAM_SIZE
	.align		4
.L_15:
        /*0050*/ 	.byte	0x03, 0x19
        /*0052*/ 	.short	0x0030


	//----- nvinfo : EIATTR_PARAM_CBANK
	.align		4
        /*0054*/ 	.byte	0x04, 0x0a
        /*0056*/ 	.short	(.L_17 - .L_16)
	.align		4
.L_16:
        /*0058*/ 	.word	index@(.nv.constant0._Z13matmul_kernel6MatrixS_S_)
        /*005c*/ 	.short	0x0380
        /*005e*/ 	.short	0x0030


	//----- nvinfo : EIATTR_SW_WAR
	.align		4
.L_17:
        /*0060*/ 	.byte	0x04, 0x36
        /*0062*/ 	.short	(.L_19 - .L_18)
.L_18:
        /*0064*/ 	.word	0x00000008
.L_19:


//--------------------- .nv.callgraph             --------------------------
	.section	.nv.callgraph,"",@"SHT_CUDA_CALLGRAPH"
	.align	4
	.sectionentsize	8
	.align		4
        /*0000*/ 	.word	0x00000000
	.align		4
        /*0004*/ 	.word	0xffffffff
	.align		4
        /*0008*/ 	.word	0x00000000
	.align		4
        /*000c*/ 	.word	0xfffffffe
	.align		4
        /*0010*/ 	.word	0x00000000
	.align		4
        /*0014*/ 	.word	0xfffffffd
	.align		4
        /*0018*/ 	.word	0x00000000
	.align		4
        /*001c*/ 	.word	0xfffffffc


//--------------------- .text._Z13matmul_kernel6MatrixS_S_ --------------------------
	.section	.text._Z13matmul_kernel6MatrixS_S_,"ax",@progbits
	.align	128
        .global         _Z13matmul_kernel6MatrixS_S_
        .type           _Z13matmul_kernel6MatrixS_S_,@function
        .size           _Z13matmul_kernel6MatrixS_S_,(.L_x_5 - _Z13matmul_kernel6MatrixS_S_)
        .other          _Z13matmul_kernel6MatrixS_S_,@"STO_CUDA_ENTRY STV_DEFAULT"
_Z13matmul_kernel6MatrixS_S_:
.text._Z13matmul_kernel6MatrixS_S_:
[----:B------:R-:W-:Y:S08]  /*0000*/  LDC R1, c[0x0][0x37c] ;  /* 0x0000df00ff017b82 */ /* 0x000ff00000000800 */
[----:B------:R-:W0:Y:S01]  /*0010*/  LDC R0, c[0x0][0x380] ;  /* 0x0000e000ff007b82 */ /* 0x000e220000000800 */
[----:B------:R-:W1:Y:S01]  /*0020*/  S2R R2, SR_TID.X ;  /* 0x0000000000027919 */ /* 0x000e620000002100 */
[----:B------:R-:W2:Y:S01]  /*0030*/  LDCU.64 UR6, c[0x0][0x358] ;  /* 0x00006b00ff0677ac */ /* 0x000ea20008000a00 */
[----:B------:R-:W-:Y:S01]  /*0040*/  HFMA2 R25, -RZ, RZ, 0, 0 ;  /* 0x00000000ff197431 */ /* 0x000fe200000001ff */
[----:B------:R-:W3:Y:S04]  /*0050*/  S2R R3, SR_TID.Y ;  /* 0x0000000000037919 */ /* 0x000ee80000002200 */
[----:B------:R-:W1:Y:S08]  /*0060*/  LDC R15, c[0x0][0x360] ;  /* 0x0000d800ff0f7b82 */ /* 0x000e700000000800 */
[----:B------:R-:W1:Y:S08]  /*0070*/  S2UR UR4, SR_CTAID.X ;  /* 0x00000000000479c3 */ /* 0x000e700000002500 */
[----:B------:R-:W3:Y:S01]  /*0080*/  S2UR UR5, SR_CTAID.Y ;  /* 0x00000000000579c3 */ /* 0x000ee20000002600 */
[----:B0-----:R-:W-:-:S07]  /*0090*/  ISETP.GE.AND P0, PT, R0, 0x1, PT ;  /* 0x000000010000780c */ /* 0x001fce0003f06270 */
[----:B------:R-:W3:Y:S01]  /*00a0*/  LDC R14, c[0x0][0x364] ;  /* 0x0000d900ff0e7b82 */ /* 0x000ee20000000800 */
[----:B-1----:R-:W-:Y:S02]  /*00b0*/  IMAD R15, R15, UR4, R2 ;  /* 0x000000040f0f7c24 */ /* 0x002fe4000f8e0202 */
[----:B---3--:R-:W-:-:S03]  /*00c0*/  IMAD R14, R14, UR5, R3 ;  /* 0x000000050e0e7c24 */ /* 0x008fc6000f8e0203 */
[----:B--2---:R-:W-:Y:S05]  /*00d0*/  @!P0 BRA `(.L_x_0) ;  /* 0x0000000400c88947 */ /* 0x004fea0003800000 */
[C---:B------:R-:W-:Y:S01]  /*00e0*/  ISETP.GE.U32.AND P1, PT, R0.reuse, 0x8, PT ;  /* 0x000000080000780c */ /* 0x040fe20003f26070 */
[----:B------:R-:W-:Y:S01]  /*00f0*/  IMAD R17, R15, R0, RZ ;  /* 0x000000000f117224 */ /* 0x000fe200078e02ff */
[----:B------:R-:W-:Y:S02]  /*0100*/  LOP3.LUT R24, R0, 0x7, RZ, 0xc0, !PT ;  /* 0x0000000700187812 */ /* 0x000fe400078ec0ff */
[----:B------:R-:W-:Y:S02]  /*0110*/  MOV R18, RZ ;  /* 0x000000ff00127202 */ /* 0x000fe40000000f00 */
[----:B------:R-:W-:Y:S02]  /*0120*/  ISETP.NE.AND P0, PT, R24, RZ, PT ;  /* 0x000000ff1800720c */ /* 0x000fe40003f05270 */
[----:B------:R-:W-:-:S05]  /*0130*/  MOV R25, RZ ;  /* 0x000000ff00197202 */ /* 0x000fca0000000f00 */
[----:B------:R-:W-:Y:S06]  /*0140*/  @!P1 BRA `(.L_x_1) ;  /* 0x0000000000c89947 */ /* 0x000fec0003800000 */
[----:B------:R-:W0:Y:S01]  /*0150*/  LDCU.64 UR4, c[0x0][0x388] ;  /* 0x00007100ff0477ac */ /* 0x000e220008000a00 */
[----:B------:R-:W-:Y:S02]  /*0160*/  LOP3.LUT R18, R0, 0x7ffffff8, RZ, 0xc0, !PT ;  /* 0x7ffffff800127812 */ /* 0x000fe400078ec0ff */
[----:B------:R-:W-:Y:S02]  /*0170*/  MOV R25, RZ ;  /* 0x000000ff00197202 */ /* 0x000fe40000000f00 */
[----:B------:R-:W-:Y:S02]  /*0180*/  MOV R16, R17 ;  /* 0x0000001100107202 */ /* 0x000fe40000000f00 */
[----:B------:R-:W-:Y:S02]  /*0190*/  MOV R20, R14 ;  /* 0x0000000e00147202 */ /* 0x000fe40000000f00 */
[----:B------:R-:W-:Y:S01]  /*01a0*/  IADD3 R19, PT, PT, -R18, RZ, RZ ;  /* 0x000000ff12137210 */ /* 0x000fe20007ffe1ff */
[----:B0-----:R-:W-:-:S04]  /*01b0*/  UIADD3 UR4, UP0, UPT, UR4, 0x10, URZ ;  /* 0x0000001004047890 */ /* 0x001fc8000ff1e0ff */
[----:B------:R-:W-:-:S12]  /*01c0*/  UIADD3.X UR5, UPT, UPT, URZ, UR5, URZ, UP0, !UPT ;  /* 0x00000005ff057290 */ /* 0x000fd800087fe4ff */
.L_x_2:
[----:B------:R-:W0:Y:S01]  /*01d0*/  LDC.64 R10, c[0x0][0x398] ;  /* 0x0000e600ff0a7b82 */ /* 0x000e220000000a00 */
[----:B------:R-:W-:Y:S02]  /*01e0*/  MOV R2, UR4 ;  /* 0x0000000400027c02 */ /* 0x000fe40008000f00 */
[----:B------:R-:W-:-:S03]  /*01f0*/  MOV R3, UR5 ;  /* 0x0000000500037c02 */ /* 0x000fc60008000f00 */
[----:B------:R-:W-:Y:S02]  /*0200*/  IMAD.WIDE R2, R16, 0x4, R2 ;  /* 0x0000000410027825 */ /* 0x000fe400078e0202 */
[----:B------:R-:W1:Y:S03]  /*0210*/  LDC R23, c[0x0][0x390] ;  /* 0x0000e400ff177b82 */ /* 0x000e660000000800 */
[----:B------:R-:W2:Y:S04]  /*0220*/  LDG.E R26, desc[UR6][R2.64+-0x10] ;  /* 0xfffff006021a7981 */ /* 0x000ea8000c1e1900 */
[----:B------:R-:W3:Y:S04]  /*0230*/  LDG.E R22, desc[UR6][R2.64+-0xc] ;  /* 0xfffff40602167981 */ /* 0x000ee8000c1e1900 */
[----:B------:R-:W4:Y:S01]  /*0240*/  LDG.E R27, desc[UR6][R2.64+-0x8] ;  /* 0xfffff806021b7981 */ /* 0x000f22000c1e1900 */
[----:B0-----:R-:W-:-:S05]  /*0250*/  IMAD.WIDE R10, R20, 0x4, R10 ;  /* 0x00000004140a7825 */ /* 0x001fca00078e020a */
[----:B------:R0:W2:Y:S01]  /*0260*/  LDG.E R28, desc[UR6][R10.64] ;  /* 0x000000060a1c7981 */ /* 0x0000a2000c1e1900 */
[----:B-1----:R-:W-:-:S05]  /*0270*/  IMAD.WIDE R12, R23, 0x4, R10 ;  /* 0x00000004170c7825 */ /* 0x002fca00078e020a */
[----:B------:R1:W3:Y:S01]  /*0280*/  LDG.E R21, desc[UR6][R12.64] ;  /* 0x000000060c157981 */ /* 0x0002e2000c1e1900 */
[----:B------:R-:W-:-:S04]  /*0290*/  IMAD.WIDE R8, R23, 0x4, R12 ;  /* 0x0000000417087825 */ /* 0x000fc800078e020c */
[C---:B------:R-:W-:Y:S02]  /*02a0*/  IMAD.WIDE R6, R23.reuse, 0x4, R8 ;  /* 0x0000000417067825 */ /* 0x040fe400078e0208 */
[----:B------:R-:W4:Y:S02]  /*02b0*/  LDG.E R8, desc[UR6][R8.64] ;  /* 0x0000000608087981 */ /* 0x000f24000c1e1900 */
[C---:B------:R-:W-:Y:S02]  /*02c0*/  IMAD.WIDE R4, R23.reuse, 0x4, R6 ;  /* 0x0000000417047825 */ /* 0x040fe400078e0206 */
[----:B------:R5:W4:Y:S02]  /*02d0*/  LDG.E R29, desc[UR6][R6.64] ;  /* 0x00000006061d7981 */ /* 0x000b24000c1e1900 */
[C---:B0-----:R-:W-:Y:S02]  /*02e0*/  IMAD.WIDE R10, R23.reuse, 0x4, R4 ;  /* 0x00000004170a7825 */ /* 0x041fe400078e0204 */
[----:B------:R-:W4:Y:S04]  /*02f0*/  LDG.E R9, desc[UR6][R2.64+0x8] ;  /* 0x0000080602097981 */ /* 0x000f28000c1e1900 */
[----:B------:R-:W4:Y:S01]  /*0300*/  LDG.E R5, desc[UR6][R4.64] ;  /* 0x0000000604057981 */ /* 0x000f22000c1e1900 */
[----:B-1----:R-:W-:-:S03]  /*0310*/  IMAD.WIDE R12, R23, 0x4, R10 ;  /* 0x00000004170c7825 */ /* 0x002fc600078e020a */
[----:B------:R-:W4:Y:S01]  /*0320*/  LDG.E R4, desc[UR6][R2.64] ;  /* 0x0000000602047981 */ /* 0x000f22000c1e1900 */
[----:B-----5:R-:W-:-:S06]  /*0330*/  IMAD.WIDE R6, R23, 0x4, R12 ;  /* 0x0000000417067825 */ /* 0x020fcc00078e020c */
[----:B------:R-:W5:Y:S01]  /*0340*/  LDG.E R7, desc[UR6][R6.64] ;  /* 0x0000000606077981 */ /* 0x000f62000c1e1900 */
[----:B--2---:R-:W-:-:S03]  /*0350*/  FFMA R25, R26, R28, R25 ;  /* 0x0000001c1a197223 */ /* 0x004fc60000000019 */
[----:B------:R-:W2:Y:S04]  /*0360*/  LDG.E R26, desc[UR6][R2.64+-0x4] ;  /* 0xfffffc06021a7981 */ /* 0x000ea8000c1e1900 */
[----:B------:R-:W5:Y:S04]  /*0370*/  LDG.E R28, desc[UR6][R10.64] ;  /* 0x000000060a1c7981 */ /* 0x000f68000c1e1900 */
[----:B------:R-:W5:Y:S04]  /*0380*/  LDG.E R11, desc[UR6][R2.64+0x4] ;  /* 0x00000406020b7981 */ /* 0x000f68000c1e1900 */
[----:B------:R-:W5:Y:S04]  /*0390*/  LDG.E R10, desc[UR6][R2.64+0xc] ;  /* 0x00000c06020a7981 */ /* 0x000f68000c1e1900 */
[----:B------:R-:W5:Y:S01]  /*03a0*/  LDG.E R2, desc[UR6][R12.64] ;  /* 0x000000060c027981 */ /* 0x000f62000c1e1900 */
[----:B---3--:R-:W-:Y:S01]  /*03b0*/  FFMA R22, R22, R21, R25 ;  /* 0x0000001516167223 */ /* 0x008fe20000000019 */
[----:B------:R-:W-:-:S03]  /*03c0*/  IADD3 R19, PT, PT, R19, 0x8, RZ ;  /* 0x0000000813137810 */ /* 0x000fc60007ffe0ff */
[----:B----4-:R-:W-:Y:S01]  /*03d0*/  FFMA R27, R27, R8, R22 ;  /* 0x000000081b1b7223 */ /* 0x010fe20000000016 */
[----:B------:R-:W-:Y:S02]  /*03e0*/  ISETP.NE.AND P1, PT, R19, RZ, PT ;  /* 0x000000ff1300720c */ /* 0x000fe40003f25270 */
[----:B------:R-:W-:Y:S02]  /*03f0*/  LEA R20, R23, R20, 0x3 ;  /* 0x0000001417147211 */ /* 0x000fe400078e18ff */
[----:B------:R-:W-:Y:S01]  /*0400*/  IADD3 R16, PT, PT, R16, 0x8, RZ ;  /* 0x0000000810107810 */ /* 0x000fe20007ffe0ff */
[----:B--2---:R-:W-:-:S04]  /*0410*/  FFMA R27, R26, R29, R27 ;  /* 0x0000001d1a1b7223 */ /* 0x004fc8000000001b */
[----:B------:R-:W-:-:S04]  /*0420*/  FFMA R4, R4, R5, R27 ;  /* 0x0000000504047223 */ /* 0x000fc8000000001b */
[----:B-----5:R-:W-:-:S04]  /*0430*/  FFMA R4, R11, R28, R4 ;  /* 0x0000001c0b047223 */ /* 0x020fc80000000004 */
[----:B------:R-:W-:-:S04]  /*0440*/  FFMA R9, R9, R2, R4 ;  /* 0x0000000209097223 */ /* 0x000fc80000000004 */
[----:B------:R-:W-:Y:S01]  /*0450*/  FFMA R25, R10, R7, R9 ;  /* 0x000000070a197223 */ /* 0x000fe20000000009 */
[----:B------:R-:W-:Y:S06]  /*0460*/  @P1 BRA `(.L_x_2) ;  /* 0xfffffffc00581947 */ /* 0x000fec000383ffff */
.L_x_1:
[----:B------:R-:W-:Y:S05]  /*0470*/  @!P0 BRA `(.L_x_0) ;  /* 0x0000000000e08947 */ /* 0x000fea0003800000 */
[----:B------:R-:W-:Y:S02]  /*0480*/  ISETP.GE.U32.AND P0, PT, R24, 0x4, PT ;  /* 0x000000041800780c */ /* 0x000fe40003f06070 */
[----:B------:R-:W-:-:S04]  /*0490*/  LOP3.LUT R16, R0, 0x3, RZ, 0xc0, !PT ;  /* 0x0000000300107812 */ /* 0x000fc800078ec0ff */
[----:B------:R-:W-:-:S07]  /*04a0*/  ISETP.NE.AND P1, PT, R16, RZ, PT ;  /* 0x000000ff1000720c */ /* 0x000fce0003f25270 */
[----:B------:R-:W-:Y:S06]  /*04b0*/  @!P0 BRA `(.L_x_3) ;  /* 0x00000000005c8947 */ /* 0x000fec0003800000 */
[----:B------:R-:W0:Y:S01]  /*04c0*/  LDC R19, c[0x0][0x390] ;  /* 0x0000e400ff137b82 */ /* 0x000e220000000800 */
[----:B------:R-:W-:-:S07]  /*04d0*/  IADD3 R5, PT, PT, R17, R18, RZ ;  /* 0x0000001211057210 */ /* 0x000fce0007ffe0ff */
[----:B------:R-:W1:Y:S08]  /*04e0*/  LDC.64 R8, c[0x0][0x398] ;  /* 0x0000e600ff087b82 */ /* 0x000e700000000a00 */
[----:B------:R-:W2:Y:S01]  /*04f0*/  LDC.64 R2, c[0x0][0x388] ;  /* 0x0000e200ff027b82 */ /* 0x000ea20000000a00 */
[----:B0-----:R-:W-:-:S04]  /*0500*/  IMAD R7, R18, R19, R14 ;  /* 0x0000001312077224 */ /* 0x001fc800078e020e */
[----:B-1----:R-:W-:-:S04]  /*0510*/  IMAD.WIDE R8, R7, 0x4, R8 ;  /* 0x0000000407087825 */ /* 0x002fc800078e0208 */
[----:B------:R-:W-:Y:S02]  /*0520*/  IMAD.WIDE R10, R19, 0x4, R8 ;  /* 0x00000004130a7825 */ /* 0x000fe400078e0208 */
[----:B------:R-:W3:Y:S02]  /*0530*/  LDG.E R8, desc[UR6][R8.64] ;  /* 0x0000000608087981 */ /* 0x000ee4000c1e1900 */
[----:B--2---:R-:W-:-:S04]  /*0540*/  IMAD.WIDE R2, R5, 0x4, R2 ;  /* 0x0000000405027825 */ /* 0x004fc800078e0202 */
[C---:B------:R-:W-:Y:S01]  /*0550*/  IMAD.WIDE R4, R19.reuse, 0x4, R10 ;  /* 0x0000000413047825 */ /* 0x040fe200078e020a */
[----:B------:R-:W3:Y:S04]  /*0560*/  LDG.E R12, desc[UR6][R2.64] ;  /* 0x00000006020c7981 */ /* 0x000ee8000c1e1900 */
[----:B------:R-:W2:Y:S01]  /*0570*/  LDG.E R10, desc[UR6][R10.64] ;  /* 0x000000060a0a7981 */ /* 0x000ea2000c1e1900 */
[----:B------:R-:W-:-:S03]  /*0580*/  IMAD.WIDE R6, R19, 0x4, R4 ;  /* 0x0000000413067825 */ /* 0x000fc600078e0204 */
[----:B------:R-:W2:Y:S04]  /*0590*/  LDG.E R13, desc[UR6][R2.64+0x4] ;  /* 0x00000406020d7981 */ /* 0x000ea8000c1e1900 */
[----:B------:R-:W4:Y:S04]  /*05a0*/  LDG.E R20, desc[UR6][R4.64] ;  /* 0x0000000604147981 */ /* 0x000f28000c1e1900 */
[----:B------:R-:W4:Y:S04]  /*05b0*/  LDG.E R19, desc[UR6][R2.64+0x8] ;  /* 0x0000080602137981 */ /* 0x000f28000c1e1900 */
[----:B------:R-:W5:Y:S04]  /*05c0*/  LDG.E R21, desc[UR6][R2.64+0xc] ;  /* 0x00000c0602157981 */ /* 0x000f68000c1e1900 */
[----:B------:R-:W5:Y:S01]  /*05d0*/  LDG.E R6, desc[UR6][R6.64] ;  /* 0x0000000606067981 */ /* 0x000f62000c1e1900 */
[----:B------:R-:W-:Y:S01]  /*05e0*/  IADD3 R18, PT, PT, R18, 0x4, RZ ;  /* 0x0000000412127810 */ /* 0x000fe20007ffe0ff */
[----:B---3--:R-:W-:-:S04]  /*05f0*/  FFMA R12, R12, R8, R25 ;  /* 0x000000080c0c7223 */ /* 0x008fc80000000019 */
[----:B--2---:R-:W-:-:S04]  /*0600*/  FFMA R12, R13, R10, R12 ;  /* 0x0000000a0d0c7223 */ /* 0x004fc8000000000c */
[----:B----4-:R-:W-:-:S04]  /*0610*/  FFMA R12, R19, R20, R12 ;  /* 0x00000014130c7223 */ /* 0x010fc8000000000c */
[----:B-----5:R-:W-:-:S07]  /*0620*/  FFMA R25, R21, R6, R12 ;  /* 0x0000000615197223 */ /* 0x020fce000000000c */
.L_x_3:
[----:B------:R-:W-:Y:S05]  /*0630*/  @!P1 BRA `(.L_x_0) ;  /* 0x0000000000709947 */ /* 0x000fea0003800000 */
[----:B------:R-:W-:Y:S02]  /*0640*/  ISETP.NE.AND P0, PT, R16, 0x1, PT ;  /* 0x000000011000780c */ /* 0x000fe40003f05270 */
[----:B------:R-:W-:-:S04]  /*0650*/  LOP3.LUT R0, R0, 0x1, RZ, 0xc0, !PT ;  /* 0x0000000100007812 */ /* 0x000fc800078ec0ff */
[----:B------:R-:W-:-:S07]  /*0660*/  ISETP.NE.U32.AND P1, PT, R0, 0x1, PT ;  /* 0x000000010000780c */ /* 0x000fce0003f25070 */
[----:B------:R-:W0:Y:S01]  /*0670*/  @P0 LDC R13, c[0x0][0x390] ;  /* 0x0000e400ff0d0b82 */ /* 0x000e220000000800 */
[----:B------:R-:W-:-:S07]  /*0680*/  @P0 IADD3 R9, PT, PT, R17, R18, RZ ;  /* 0x0000001211090210 */ /* 0x000fce0007ffe0ff */
[----:B------:R-:W1:Y:S08]  /*0690*/  @P0 LDC.64 R10, c[0x0][0x398] ;  /* 0x0000e600ff0a0b82 */ /* 0x000e700000000a00 */
[----:B------:R-:W2:Y:S08]  /*06a0*/  @P0 LDC.64 R6, c[0x0][0x388] ;  /* 0x0000e200ff060b82 */ /* 0x000eb00000000a00 */
[----:B------:R-:W3:Y:S01]  /*06b0*/  @!P1 LDC R21, c[0x0][0x390] ;  /* 0x0000e400ff159b82 */ /* 0x000ee20000000800 */
[C---:B0-----:R-:W-:Y:S01]  /*06c0*/  @P0 IMAD R19, R18.reuse, R13, R14 ;  /* 0x0000000d12130224 */ /* 0x041fe200078e020e */
[----:B------:R-:W-:-:S04]  /*06d0*/  @P0 IADD3 R18, PT, PT, R18, 0x2, RZ ;  /* 0x0000000212120810 */ /* 0x000fc80007ffe0ff */
[----:B------:R-:W-:Y:S02]  /*06e0*/  @!P1 IADD3 R17, PT, PT, R17, R18, RZ ;  /* 0x0000001211119210 */ /* 0x000fe40007ffe0ff */
[----:B------:R-:W0:Y:S01]  /*06f0*/  @!P1 LDC.64 R4, c[0x0][0x388] ;  /* 0x0000e200ff049b82 */ /* 0x000e220000000a00 */
[----:B-1----:R-:W-:-:S05]  /*0700*/  @P0 IMAD.WIDE R10, R19, 0x4, R10 ;  /* 0x00000004130a0825 */ /* 0x002fca00078e020a */
[----:B------:R-:W4:Y:S02]  /*0710*/  @P0 LDG.E R12, desc[UR6][R10.64] ;  /* 0x000000060a0c0981 */ /* 0x000f24000c1e1900 */
[----:B------:R-:W1:Y:S01]  /*0720*/  @!P1 LDC.64 R2, c[0x0][0x398] ;  /* 0x0000e600ff029b82 */ /* 0x000e620000000a00 */
[----:B--2---:R-:W-:-:S04]  /*0730*/  @P0 IMAD.WIDE R6, R9, 0x4, R6 ;  /* 0x0000000409060825 */ /* 0x004fc800078e0206 */
[----:B------:R-:W-:Y:S01]  /*0740*/  @P0 IMAD.WIDE R8, R13, 0x4, R10 ;  /* 0x000000040d080825 */ /* 0x000fe200078e020a */
[----:B------:R-:W4:Y:S03]  /*0750*/  @P0 LDG.E R0, desc[UR6][R6.64] ;  /* 0x0000000606000981 */ /* 0x000f26000c1e1900 */
[----:B---3--:R-:W-:Y:S01]  /*0760*/  @!P1 IMAD R13, R18, R21, R14 ;  /* 0x00000015120d9224 */ /* 0x008fe200078e020e */
[----:B------:R-:W2:Y:S04]  /*0770*/  @P0 LDG.E R19, desc[UR6][R6.64+0x4] ;  /* 0x0000040606130981 */ /* 0x000ea8000c1e1900 */
[----:B------:R-:W2:Y:S01]  /*0780*/  @P0 LDG.E R8, desc[UR6][R8.64] ;  /* 0x0000000608080981 */ /* 0x000ea2000c1e1900 */
[----:B0-----:R-:W-:-:S06]  /*0790*/  @!P1 IMAD.WIDE R4, R17, 0x4, R4 ;  /* 0x0000000411049825 */ /* 0x001fcc00078e0204 */
[----:B------:R-:W3:Y:S01]  /*07a0*/  @!P1 LDG.E R4, desc[UR6][R4.64] ;  /* 0x0000000604049981 */ /* 0x000ee2000c1e1900 */
[----:B-1----:R-:W-:-:S06]  /*07b0*/  @!P1 IMAD.WIDE R2, R13, 0x4, R2 ;  /* 0x000000040d029825 */ /* 0x002fcc00078e0202 */
[----:B------:R-:W3:Y:S01]  /*07c0*/  @!P1 LDG.E R2, desc[UR6][R2.64] ;  /* 0x0000000602029981 */ /* 0x000ee2000c1e1900 */
[----:B----4-:R-:W-:-:S04]  /*07d0*/  @P0 FFMA R0, R0, R12, R25 ;  /* 0x0000000c00000223 */ /* 0x010fc80000000019 */
[----:B--2---:R-:W-:-:S04]  /*07e0*/  @P0 FFMA R25, R19, R8, R0 ;  /* 0x0000000813190223 */ /* 0x004fc80000000000 */
[----:B---3--:R-:W-:-:S07]  /*07f0*/  @!P1 FFMA R25, R4, R2, R25 ;  /* 0x0000000204199223 */ /* 0x008fce0000000019 */
.L_x_0:
[----:B------:R-:W0:Y:S01]  /*0800*/  LDC.64 R2, c[0x0][0x3a8] ;  /* 0x0000ea00ff027b82 */ /* 0x000e220000000a00 */
[----:B------:R-:W1:Y:S02]  /*0810*/  LDCU UR4, c[0x0][0x3a0] ;  /* 0x00007400ff0477ac */ /* 0x000e640008000800 */
[----:B-1----:R-:W-:-:S04]  /*0820*/  IMAD R15, R15, UR4, R14 ;  /* 0x000000040f0f7c24 */ /* 0x002fc8000f8e020e */
[----:B0-----:R-:W-:-:S05]  /*0830*/  IMAD.WIDE R2, R15, 0x4, R2 ;  /* 0x000000040f027825 */ /* 0x001fca00078e0202 */
[----:B------:R-:W-:Y:S01]  /*0840*/  STG.E desc[UR6][R2.64], R25 ;  /* 0x0000001902007986 */ /* 0x000fe2000c101906 */
[----:B------:R-:W-:Y:S05]  /*0850*/  EXIT ;  /* 0x000000000000794d */ /* 0x000fea0003800000 */
.L_x_4:
[----:B------:R-:W-:-:S00]  /*0860*/  BRA `(.L_x_4) ;  /* 0xfffffffc00fc7947 */ /* 0x000fc0000383ffff */
[----:B------:R-:W-:-:S00]  /*0870*/  NOP ;  /* 0x0000000000007918 */ /* 0x000fc00000000000 */
        /* <DEDUP_REMOVED lines=8> */
.L_x_5:


//--------------------- .nv.shared.reserved.0     --------------------------
	.section	.nv.shared.reserved.0,"aw",@nobits
	.weak		__nv_reservedSMEM_offset_0_alias
	.size		__nv_reservedSMEM_offset_0_alias, 0, 64
	.other		__nv_reservedSMEM_offset_0_alias,@"STO_CUDA_RESERVED_SHARED STV_DEFAULT"
__nv_reservedSMEM_offset_0_alias:
	.zero		0
	.zero		64


//--------------------- .nv.constant0._Z13matmul_kernel6MatrixS_S_ --------------------------
	.section	.nv.constant0._Z13matmul_kernel6MatrixS_S_,"a",@progbits
	.sectionflags	@""
	.align	4
.nv.constant0._Z13matmul_kernel6MatrixS_S_:
	.zero		944


//--------------------- SYMBOLS --------------------------

	.type		.nv.reservedSmem.offset0,@object
	.size		.nv.reservedSmem.offset0,0x4
